//
// Generated by NVIDIA NVVM Compiler
//
// Compiler Build ID: CL-36424714
// Cuda compilation tools, release 13.0, V13.0.88
// Based on NVVM 20.0.0
//

.version 9.0
.target sm_100
.address_size 64

	// .globl	_Z17convolutionRowGPUPfS_S_iii

.visible .entry _Z17convolutionRowGPUPfS_S_iii(
	.param .u64 .ptr .align 1 _Z17convolutionRowGPUPfS_S_iii_param_0,
	.param .u64 .ptr .align 1 _Z17convolutionRowGPUPfS_S_iii_param_1,
	.param .u64 .ptr .align 1 _Z17convolutionRowGPUPfS_S_iii_param_2,
	.param .u32 _Z17convolutionRowGPUPfS_S_iii_param_3,
	.param .u32 _Z17convolutionRowGPUPfS_S_iii_param_4,
	.param .u32 _Z17convolutionRowGPUPfS_S_iii_param_5
)
{
	.reg .pred 	%p<11>;
	.reg .b32 	%r<52>;
	.reg .b32 	%f<56>;
	.reg .b64 	%rd<25>;

	ld.param.u64 	%rd4, [_Z17convolutionRowGPUPfS_S_iii_param_0];
	ld.param.u64 	%rd5, [_Z17convolutionRowGPUPfS_S_iii_param_1];
	ld.param.u64 	%rd6, [_Z17convolutionRowGPUPfS_S_iii_param_2];
	ld.param.u32 	%r23, [_Z17convolutionRowGPUPfS_S_iii_param_3];
	ld.param.u32 	%r25, [_Z17convolutionRowGPUPfS_S_iii_param_4];
	ld.param.u32 	%r24, [_Z17convolutionRowGPUPfS_S_iii_param_5];
	cvta.to.global.u64 	%rd1, %rd6;
	cvta.to.global.u64 	%rd2, %rd5;
	mov.u32 	%r27, %ctaid.x;
	mov.u32 	%r28, %ntid.x;
	mov.u32 	%r29, %tid.x;
	mad.lo.s32 	%r1, %r27, %r28, %r29;
	add.s32 	%r2, %r1, %r24;
	mov.u32 	%r30, %ctaid.y;
	mov.u32 	%r31, %ntid.y;
	mov.u32 	%r32, %tid.y;
	mad.lo.s32 	%r33, %r30, %r31, %r32;
	add.s32 	%r34, %r33, %r24;
	setp.ge.s32 	%p1, %r2, %r23;
	setp.ge.s32 	%p2, %r34, %r25;
	or.pred  	%p3, %p1, %p2;
	setp.lt.s32 	%p4, %r24, 0;
	or.pred  	%p5, %p3, %p4;
	@%p5 bra 	$L__BB0_9;
	cvta.to.global.u64 	%rd7, %rd4;
	neg.s32 	%r49, %r24;
	mul.lo.s32 	%r5, %r34, %r23;
	add.s32 	%r6, %r5, %r2;
	mul.wide.s32 	%rd8, %r6, 4;
	add.s64 	%rd3, %rd7, %rd8;
	setp.lt.u32 	%p6, %r24, 4;
	mov.f32 	%f53, 0f00000000;
	@%p6 bra 	$L__BB0_4;
	shl.b32 	%r46, %r24, 1;
	and.b32  	%r35, %r46, -8;
	neg.s32 	%r47, %r35;
	add.s32 	%r45, %r1, %r5;
	mov.f32 	%f53, 0f00000000;
$L__BB0_3:
	.pragma "nounroll";
	mul.wide.s32 	%rd9, %r45, 4;
	add.s64 	%rd10, %rd2, %rd9;
	ld.global.f32 	%f10, [%rd10];
	mul.wide.s32 	%rd11, %r46, 4;
	add.s64 	%rd12, %rd1, %rd11;
	ld.global.f32 	%f11, [%rd12];
	fma.rn.f32 	%f12, %f10, %f11, %f53;
	st.global.f32 	[%rd3], %f12;
	ld.global.f32 	%f13, [%rd10+4];
	ld.global.f32 	%f14, [%rd12+-4];
	fma.rn.f32 	%f15, %f13, %f14, %f12;
	st.global.f32 	[%rd3], %f15;
	ld.global.f32 	%f16, [%rd10+8];
	ld.global.f32 	%f17, [%rd12+-8];
	fma.rn.f32 	%f18, %f16, %f17, %f15;
	st.global.f32 	[%rd3], %f18;
	ld.global.f32 	%f19, [%rd10+12];
	ld.global.f32 	%f20, [%rd12+-12];
	fma.rn.f32 	%f21, %f19, %f20, %f18;
	st.global.f32 	[%rd3], %f21;
	ld.global.f32 	%f22, [%rd10+16];
	ld.global.f32 	%f23, [%rd12+-16];
	fma.rn.f32 	%f24, %f22, %f23, %f21;
	st.global.f32 	[%rd3], %f24;
	ld.global.f32 	%f25, [%rd10+20];
	ld.global.f32 	%f26, [%rd12+-20];
	fma.rn.f32 	%f27, %f25, %f26, %f24;
	st.global.f32 	[%rd3], %f27;
	ld.global.f32 	%f28, [%rd10+24];
	ld.global.f32 	%f29, [%rd12+-24];
	fma.rn.f32 	%f30, %f28, %f29, %f27;
	st.global.f32 	[%rd3], %f30;
	ld.global.f32 	%f31, [%rd10+28];
	ld.global.f32 	%f32, [%rd12+-28];
	fma.rn.f32 	%f53, %f31, %f32, %f30;
	st.global.f32 	[%rd3], %f53;
	add.s32 	%r49, %r49, 8;
	add.s32 	%r47, %r47, 8;
	add.s32 	%r46, %r46, -8;
	add.s32 	%r45, %r45, 8;
	setp.ne.s32 	%p7, %r47, 0;
	@%p7 bra 	$L__BB0_3;
$L__BB0_4:
	shl.b32 	%r36, %r24, 1;
	and.b32  	%r37, %r36, 6;
	setp.lt.u32 	%p8, %r37, 3;
	@%p8 bra 	$L__BB0_6;
	add.s32 	%r38, %r6, %r49;
	mul.wide.s32 	%rd13, %r38, 4;
	add.s64 	%rd14, %rd2, %rd13;
	ld.global.f32 	%f33, [%rd14];
	sub.s32 	%r39, %r24, %r49;
	mul.wide.s32 	%rd15, %r39, 4;
	add.s64 	%rd16, %rd1, %rd15;
	ld.global.f32 	%f34, [%rd16];
	fma.rn.f32 	%f35, %f33, %f34, %f53;
	st.global.f32 	[%rd3], %f35;
	ld.global.f32 	%f36, [%rd14+4];
	ld.global.f32 	%f37, [%rd16+-4];
	fma.rn.f32 	%f38, %f36, %f37, %f35;
	st.global.f32 	[%rd3], %f38;
	ld.global.f32 	%f39, [%rd14+8];
	ld.global.f32 	%f40, [%rd16+-8];
	fma.rn.f32 	%f41, %f39, %f40, %f38;
	st.global.f32 	[%rd3], %f41;
	ld.global.f32 	%f42, [%rd14+12];
	ld.global.f32 	%f43, [%rd16+-12];
	fma.rn.f32 	%f53, %f42, %f43, %f41;
	st.global.f32 	[%rd3], %f53;
	add.s32 	%r49, %r49, 4;
$L__BB0_6:
	and.b32  	%r40, %r24, 1;
	setp.eq.b32 	%p9, %r40, 1;
	not.pred 	%p10, %p9;
	@%p10 bra 	$L__BB0_8;
	add.s32 	%r41, %r6, %r49;
	mul.wide.s32 	%rd17, %r41, 4;
	add.s64 	%rd18, %rd2, %rd17;
	ld.global.f32 	%f44, [%rd18];
	sub.s32 	%r42, %r24, %r49;
	mul.wide.s32 	%rd19, %r42, 4;
	add.s64 	%rd20, %rd1, %rd19;
	ld.global.f32 	%f45, [%rd20];
	fma.rn.f32 	%f46, %f44, %f45, %f53;
	st.global.f32 	[%rd3], %f46;
	ld.global.f32 	%f47, [%rd18+4];
	ld.global.f32 	%f48, [%rd20+-4];
	fma.rn.f32 	%f53, %f47, %f48, %f46;
	st.global.f32 	[%rd3], %f53;
	add.s32 	%r49, %r49, 2;
$L__BB0_8:
	add.s32 	%r43, %r6, %r49;
	mul.wide.s32 	%rd21, %r43, 4;
	add.s64 	%rd22, %rd2, %rd21;
	ld.global.f32 	%f49, [%rd22];
	sub.s32 	%r44, %r24, %r49;
	mul.wide.s32 	%rd23, %r44, 4;
	add.s64 	%rd24, %rd1, %rd23;
	ld.global.f32 	%f50, [%rd24];
	fma.rn.f32 	%f51, %f49, %f50, %f53;
	st.global.f32 	[%rd3], %f51;
$L__BB0_9:
	ret;

}
	// .globl	_Z20convolutionColumnGPUPfS_S_iii
.visible .entry _Z20convolutionColumnGPUPfS_S_iii(
	.param .u64 .ptr .align 1 _Z20convolutionColumnGPUPfS_S_iii_param_0,
	.param .u64 .ptr .align 1 _Z20convolutionColumnGPUPfS_S_iii_param_1,
	.param .u64 .ptr .align 1 _Z20convolutionColumnGPUPfS_S_iii_param_2,
	.param .u32 _Z20convolutionColumnGPUPfS_S_iii_param_3,
	.param .u32 _Z20convolutionColumnGPUPfS_S_iii_param_4,
	.param .u32 _Z20convolutionColumnGPUPfS_S_iii_param_5
)
{
	.reg .pred 	%p<11>;
	.reg .b32 	%r<58>;
	.reg .b32 	%f<56>;
	.reg .b64 	%rd<39>;

	ld.param.u64 	%rd4, [_Z20convolutionColumnGPUPfS_S_iii_param_0];
	ld.param.u64 	%rd5, [_Z20convolutionColumnGPUPfS_S_iii_param_1];
	ld.param.u64 	%rd6, [_Z20convolutionColumnGPUPfS_S_iii_param_2];
	ld.param.u32 	%r24, [_Z20convolutionColumnGPUPfS_S_iii_param_3];
	ld.param.u32 	%r26, [_Z20convolutionColumnGPUPfS_S_iii_param_4];
	ld.param.u32 	%r25, [_Z20convolutionColumnGPUPfS_S_iii_param_5];
	cvta.to.global.u64 	%rd1, %rd6;
	cvta.to.global.u64 	%rd2, %rd5;
	mov.u32 	%r28, %ctaid.x;
	mov.u32 	%r29, %ntid.x;
	mul.lo.s32 	%r1, %r28, %r29;
	mov.u32 	%r2, %tid.x;
	add.s32 	%r30, %r1, %r2;
	add.s32 	%r3, %r30, %r25;
	mov.u32 	%r31, %ctaid.y;
	mov.u32 	%r32, %ntid.y;
	mov.u32 	%r33, %tid.y;
	mad.lo.s32 	%r4, %r31, %r32, %r33;
	add.s32 	%r34, %r4, %r25;
	setp.ge.s32 	%p1, %r3, %r24;
	setp.ge.s32 	%p2, %r34, %r26;
	or.pred  	%p3, %p1, %p2;
	setp.lt.s32 	%p4, %r25, 0;
	or.pred  	%p5, %p3, %p4;
	@%p5 bra 	$L__BB1_9;
	cvta.to.global.u64 	%rd7, %rd4;
	neg.s32 	%r55, %r25;
	mad.lo.s32 	%r35, %r34, %r24, %r3;
	mul.wide.s32 	%rd8, %r35, 4;
	add.s64 	%rd3, %rd7, %rd8;
	setp.lt.u32 	%p6, %r25, 4;
	mov.f32 	%f53, 0f00000000;
	@%p6 bra 	$L__BB1_4;
	shl.b32 	%r52, %r25, 1;
	and.b32  	%r36, %r52, -8;
	neg.s32 	%r53, %r36;
	add.s32 	%r37, %r2, %r25;
	add.s32 	%r38, %r37, %r1;
	mad.lo.s32 	%r51, %r24, %r4, %r38;
	shl.b32 	%r10, %r24, 3;
	mov.f32 	%f53, 0f00000000;
	mul.wide.s32 	%rd13, %r24, 4;
$L__BB1_3:
	.pragma "nounroll";
	mul.wide.s32 	%rd9, %r51, 4;
	add.s64 	%rd10, %rd2, %rd9;
	ld.global.f32 	%f10, [%rd10];
	mul.wide.s32 	%rd11, %r52, 4;
	add.s64 	%rd12, %rd1, %rd11;
	ld.global.f32 	%f11, [%rd12];
	fma.rn.f32 	%f12, %f10, %f11, %f53;
	st.global.f32 	[%rd3], %f12;
	add.s64 	%rd14, %rd10, %rd13;
	ld.global.f32 	%f13, [%rd14];
	ld.global.f32 	%f14, [%rd12+-4];
	fma.rn.f32 	%f15, %f13, %f14, %f12;
	st.global.f32 	[%rd3], %f15;
	add.s64 	%rd15, %rd14, %rd13;
	ld.global.f32 	%f16, [%rd15];
	ld.global.f32 	%f17, [%rd12+-8];
	fma.rn.f32 	%f18, %f16, %f17, %f15;
	st.global.f32 	[%rd3], %f18;
	add.s64 	%rd16, %rd15, %rd13;
	ld.global.f32 	%f19, [%rd16];
	ld.global.f32 	%f20, [%rd12+-12];
	fma.rn.f32 	%f21, %f19, %f20, %f18;
	st.global.f32 	[%rd3], %f21;
	add.s64 	%rd17, %rd16, %rd13;
	ld.global.f32 	%f22, [%rd17];
	ld.global.f32 	%f23, [%rd12+-16];
	fma.rn.f32 	%f24, %f22, %f23, %f21;
	st.global.f32 	[%rd3], %f24;
	add.s64 	%rd18, %rd17, %rd13;
	ld.global.f32 	%f25, [%rd18];
	ld.global.f32 	%f26, [%rd12+-20];
	fma.rn.f32 	%f27, %f25, %f26, %f24;
	st.global.f32 	[%rd3], %f27;
	add.s64 	%rd19, %rd18, %rd13;
	ld.global.f32 	%f28, [%rd19];
	ld.global.f32 	%f29, [%rd12+-24];
	fma.rn.f32 	%f30, %f28, %f29, %f27;
	st.global.f32 	[%rd3], %f30;
	add.s64 	%rd20, %rd19, %rd13;
	ld.global.f32 	%f31, [%rd20];
	ld.global.f32 	%f32, [%rd12+-28];
	fma.rn.f32 	%f53, %f31, %f32, %f30;
	st.global.f32 	[%rd3], %f53;
	add.s32 	%r55, %r55, 8;
	add.s32 	%r53, %r53, 8;
	add.s32 	%r52, %r52, -8;
	add.s32 	%r51, %r51, %r10;
	setp.ne.s32 	%p7, %r53, 0;
	@%p7 bra 	$L__BB1_3;
$L__BB1_4:
	shl.b32 	%r39, %r25, 1;
	and.b32  	%r40, %r39, 6;
	setp.lt.u32 	%p8, %r40, 3;
	@%p8 bra 	$L__BB1_6;
	add.s32 	%r41, %r55, %r34;
	mad.lo.s32 	%r42, %r41, %r24, %r3;
	mul.wide.s32 	%rd21, %r42, 4;
	add.s64 	%rd22, %rd2, %rd21;
	ld.global.f32 	%f33, [%rd22];
	sub.s32 	%r43, %r25, %r55;
	mul.wide.s32 	%rd23, %r43, 4;
	add.s64 	%rd24, %rd1, %rd23;
	ld.global.f32 	%f34, [%rd24];
	fma.rn.f32 	%f35, %f33, %f34, %f53;
	st.global.f32 	[%rd3], %f35;
	mul.wide.s32 	%rd25, %r24, 4;
	add.s64 	%rd26, %rd22, %rd25;
	ld.global.f32 	%f36, [%rd26];
	ld.global.f32 	%f37, [%rd24+-4];
	fma.rn.f32 	%f38, %f36, %f37, %f35;
	st.global.f32 	[%rd3], %f38;
	add.s64 	%rd27, %rd26, %rd25;
	ld.global.f32 	%f39, [%rd27];
	ld.global.f32 	%f40, [%rd24+-8];
	fma.rn.f32 	%f41, %f39, %f40, %f38;
	st.global.f32 	[%rd3], %f41;
	add.s64 	%rd28, %rd27, %rd25;
	ld.global.f32 	%f42, [%rd28];
	ld.global.f32 	%f43, [%rd24+-12];
	fma.rn.f32 	%f53, %f42, %f43, %f41;
	st.global.f32 	[%rd3], %f53;
	add.s32 	%r55, %r55, 4;
$L__BB1_6:
	and.b32  	%r44, %r25, 1;
	setp.eq.b32 	%p9, %r44, 1;
	not.pred 	%p10, %p9;
	@%p10 bra 	$L__BB1_8;
	add.s32 	%r45, %r55, %r34;
	mad.lo.s32 	%r46, %r45, %r24, %r3;
	mul.wide.s32 	%rd29, %r46, 4;
	add.s64 	%rd30, %rd2, %rd29;
	ld.global.f32 	%f44, [%rd30];
	sub.s32 	%r47, %r25, %r55;
	mul.wide.s32 	%rd31, %r47, 4;
	add.s64 	%rd32, %rd1, %rd31;
	ld.global.f32 	%f45, [%rd32];
	fma.rn.f32 	%f46, %f44, %f45, %f53;
	st.global.f32 	[%rd3], %f46;
	mul.wide.s32 	%rd33, %r24, 4;
	add.s64 	%rd34, %rd30, %rd33;
	ld.global.f32 	%f47, [%rd34];
	ld.global.f32 	%f48, [%rd32+-4];
	fma.rn.f32 	%f53, %f47, %f48, %f46;
	st.global.f32 	[%rd3], %f53;
	add.s32 	%r55, %r55, 2;
$L__BB1_8:
	add.s32 	%r48, %r55, %r34;
	mad.lo.s32 	%r49, %r48, %r24, %r3;
	mul.wide.s32 	%rd35, %r49, 4;
	add.s64 	%rd36, %rd2, %rd35;
	ld.global.f32 	%f49, [%rd36];
	sub.s32 	%r50, %r25, %r55;
	mul.wide.s32 	%rd37, %r50, 4;
	add.s64 	%rd38, %rd1, %rd37;
	ld.global.f32 	%f50, [%rd38];
	fma.rn.f32 	%f51, %f49, %f50, %f53;
	st.global.f32 	[%rd3], %f51;
$L__BB1_9:
	ret;

}


// ===== COMPILED SASS (sm_100) =====

	.target	sm_100

	.elftype	@"ET_EXEC"


//--------------------- .note.nv.tkinfo           --------------------------
	.section	.note.nv.tkinfo,"",@"SHT_NOTE"
	.sectionflags	@"SHF_NOTE_NV_TKINFO"
	.tkinfo
        /*0018*/ 	.word	0x00000002
        /*0030*/ 	.string	""
        /*0030*/ 	.string	"ptxas"
        /*0030*/ 	.string	"Cuda compilation tools, release 13.0, V13.0.88"
        /*0030*/ 	.string	"Build cuda_13.0.r13.0/compiler.36424714_0"
        /*0030*/ 	.string	"-arch sm_100 -m 64 "



//--------------------- .note.nv.cuinfo           --------------------------
	.section	.note.nv.cuinfo,"",@"SHT_NOTE"
	.sectionflags	@"SHF_NOTE_NV_CUINFO"
        /*0018*/ 	.short	0x0002
        /*001a*/ 	.short	0x0064
        /*001c*/ 	.short	0x0082
	.zero		2


//--------------------- .nv.info                  --------------------------
	.section	.nv.info,"",@"SHT_CUDA_INFO"
	.align	4


	//----- nvinfo : EIATTR_REGCOUNT
	.align		4
        /*0000*/ 	.byte	0x04, 0x2f
        /*0002*/ 	.short	(.L_1 - .L_0)
	.align		4
.L_0:
        /*0004*/ 	.word	index@(_Z17convolutionRowGPUPfS_S_iii)
        /*0008*/ 	.word	0x00000018


	//----- nvinfo : EIATTR_FRAME_SIZE
	.align		4
.L_1:
        /*000c*/ 	.byte	0x04, 0x11
        /*000e*/ 	.short	(.L_3 - .L_2)
	.align		4
.L_2:
        /*0010*/ 	.word	index@(_Z17convolutionRowGPUPfS_S_iii)
        /*0014*/ 	.word	0x00000000


	//----- nvinfo : EIATTR_REGCOUNT
	.align		4
.L_3:
        /*0018*/ 	.byte	0x04, 0x2f
        /*001a*/ 	.short	(.L_5 - .L_4)
	.align		4
.L_4:
        /*001c*/ 	.word	index@(_Z20convolutionColumnGPUPfS_S_iii)
        /*0020*/ 	.word	0x00000020


	//----- nvinfo : EIATTR_FRAME_SIZE
	.align		4
.L_5:
        /*0024*/ 	.byte	0x04, 0x11
        /*0026*/ 	.short	(.L_7 - .L_6)
	.align		4
.L_6:
        /*0028*/ 	.word	index@(_Z20convolutionColumnGPUPfS_S_iii)
        /*002c*/ 	.word	0x00000000


	//----- nvinfo : EIATTR_MIN_STACK_SIZE
	.align		4
.L_7:
        /*0030*/ 	.byte	0x04, 0x12
        /*0032*/ 	.short	(.L_9 - .L_8)
	.align		4
.L_8:
        /*0034*/ 	.word	index@(_Z20convolutionColumnGPUPfS_S_iii)
        /*0038*/ 	.word	0x00000000


	//----- nvinfo : EIATTR_MIN_STACK_SIZE
	.align		4
.L_9:
        /*003c*/ 	.byte	0x04, 0x12
        /*003e*/ 	.short	(.L_11 - .L_10)
	.align		4
.L_10:
        /*0040*/ 	.word	index@(_Z17convolutionRowGPUPfS_S_iii)
        /*0044*/ 	.word	0x00000000
.L_11:


//--------------------- .nv.compat                --------------------------
	.section	.nv.compat,"",@"SHT_CUDA_COMPAT_INFO"
	.align	4
        /*0000*/ 	.byte	0x02, 0x09, 0x00, 0x00, 0x02, 0x02, 0x01, 0x00, 0x02, 0x05, 0x05, 0x00, 0x03, 0x07, 0x01, 0x01
        /*0010*/ 	.byte	0x02, 0x03, 0x00, 0x00, 0x02, 0x06, 0x01, 0x00, 0x04, 0x0b, 0x08, 0x00, 0x09, 0x00, 0x00, 0x00
        /*0020*/ 	.byte	0x00, 0x00, 0x00, 0x00


//--------------------- .nv.info._Z20convolutionColumnGPUPfS_S_iii --------------------------
	.section	.nv.info._Z20convolutionColumnGPUPfS_S_iii,"",@"SHT_CUDA_INFO"
	.sectionflags	@""
	.align	4


	//----- nvinfo : EIATTR_CUDA_API_VERSION
	.align		4
        /*0000*/ 	.byte	0x04, 0x37
        /*0002*/ 	.short	(.L_13 - .L_12)
.L_12:
        /*0004*/ 	.word	0x00000082


	//----- nvinfo : EIATTR_KPARAM_INFO
	.align		4
.L_13:
        /*0008*/ 	.byte	0x04, 0x17
        /*000a*/ 	.short	(.L_15 - .L_14)
.L_14:
        /*000c*/ 	.word	0x00000000
        /*0010*/ 	.short	0x0005
        /*0012*/ 	.short	0x0020
        /*0014*/ 	.byte	0x00, 0xf0, 0x11, 0x00


	//----- nvinfo : EIATTR_KPARAM_INFO
	.align		4
.L_15:
        /*0018*/ 	.byte	0x04, 0x17
        /*001a*/ 	.short	(.L_17 - .L_16)
.L_16:
        /*001c*/ 	.word	0x00000000
        /*0020*/ 	.short	0x0004
        /*0022*/ 	.short	0x001c
        /*0024*/ 	.byte	0x00, 0xf0, 0x11, 0x00


	//----- nvinfo : EIATTR_KPARAM_INFO
	.align		4
.L_17:
        /*0028*/ 	.byte	0x04, 0x17
        /*002a*/ 	.short	(.L_19 - .L_18)
.L_18:
        /*002c*/ 	.word	0x00000000
        /*0030*/ 	.short	0x0003
        /*0032*/ 	.short	0x0018
        /*0034*/ 	.byte	0x00, 0xf0, 0x11, 0x00


	//----- nvinfo : EIATTR_KPARAM_INFO
	.align		4
.L_19:
        /*0038*/ 	.byte	0x04, 0x17
        /*003a*/ 	.short	(.L_21 - .L_20)
.L_20:
        /*003c*/ 	.word	0x00000000
        /*0040*/ 	.short	0x0002
        /*0042*/ 	.short	0x0010
        /*0044*/ 	.byte	0x00, 0xf5, 0x21, 0x00


	//----- nvinfo : EIATTR_KPARAM_INFO
	.align		4
.L_21:
        /*0048*/ 	.byte	0x04, 0x17
        /*004a*/ 	.short	(.L_23 - .L_22)
.L_22:
        /*004c*/ 	.word	0x00000000
        /*0050*/ 	.short	0x0001
        /*0052*/ 	.short	0x0008
        /*0054*/ 	.byte	0x00, 0xf5, 0x21, 0x00


	//----- nvinfo : EIATTR_KPARAM_INFO
	.align		4
.L_23:
        /*0058*/ 	.byte	0x04, 0x17
        /*005a*/ 	.short	(.L_25 - .L_24)
.L_24:
        /*005c*/ 	.word	0x00000000
        /*0060*/ 	.short	0x0000
        /*0062*/ 	.short	0x0000
        /*0064*/ 	.byte	0x00, 0xf5, 0x21, 0x00


	//----- nvinfo : EIATTR_SPARSE_MMA_MASK
	.align		4
.L_25:
        /*0068*/ 	.byte	0x03, 0x50
        /*006a*/ 	.short	0x0000


	//----- nvinfo : EIATTR_MAXREG_COUNT
	.align		4
        /*006c*/ 	.byte	0x03, 0x1b
        /*006e*/ 	.short	0x00ff


	//----- nvinfo : EIATTR_MERCURY_ISA_VERSION
	.align		4
        /*0070*/ 	.byte	0x03, 0x5f
        /*0072*/ 	.short	0x0101


	//----- nvinfo : EIATTR_VRC_CTA_INIT_COUNT
	.align		4
        /*0074*/ 	.byte	0x02, 0x4a
	.zero		1
	.zero		1


	//----- nvinfo : EIATTR_EXIT_INSTR_OFFSETS
	.align		4
        /*0078*/ 	.byte	0x04, 0x1c
        /*007a*/ 	.short	(.L_27 - .L_26)


	//   ....[0]....
.L_26:
        /*007c*/ 	.word	0x00000100


	//   ....[1]....
        /*0080*/ 	.word	0x00000890


	//----- nvinfo : EIATTR_CBANK_PARAM_SIZE
	.align		4
.L_27:
        /*0084*/ 	.byte	0x03, 0x19
        /*0086*/ 	.short	0x0024


	//----- nvinfo : EIATTR_PARAM_CBANK
	.align		4
        /*0088*/ 	.byte	0x04, 0x0a
        /*008a*/ 	.short	(.L_29 - .L_28)
	.align		4
.L_28:
        /*008c*/ 	.word	index@(.nv.constant0._Z20convolutionColumnGPUPfS_S_iii)
        /*0090*/ 	.short	0x0380
        /*0092*/ 	.short	0x0024


	//----- nvinfo : EIATTR_SW_WAR
	.align		4
.L_29:
        /*0094*/ 	.byte	0x04, 0x36
        /*0096*/ 	.short	(.L_31 - .L_30)
.L_30:
        /*0098*/ 	.word	0x00000008
.L_31:


//--------------------- .nv.info._Z17convolutionRowGPUPfS_S_iii --------------------------
	.section	.nv.info._Z17convolutionRowGPUPfS_S_iii,"",@"SHT_CUDA_INFO"
	.sectionflags	@""
	.align	4


	//----- nvinfo : EIATTR_CUDA_API_VERSION
	.align		4
        /*0000*/ 	.byte	0x04, 0x37
        /*0002*/ 	.short	(.L_33 - .L_32)
.L_32:
        /*0004*/ 	.word	0x00000082


	//----- nvinfo : EIATTR_KPARAM_INFO
	.align		4
.L_33:
        /*0008*/ 	.byte	0x04, 0x17
        /*000a*/ 	.short	(.L_35 - .L_34)
.L_34:
        /*000c*/ 	.word	0x00000000
        /*0010*/ 	.short	0x0005
        /*0012*/ 	.short	0x0020
        /*0014*/ 	.byte	0x00, 0xf0, 0x11, 0x00


	//----- nvinfo : EIATTR_KPARAM_INFO
	.align		4
.L_35:
        /*0018*/ 	.byte	0x04, 0x17
        /*001a*/ 	.short	(.L_37 - .L_36)
.L_36:
        /*001c*/ 	.word	0x00000000
        /*0020*/ 	.short	0x0004
        /*0022*/ 	.short	0x001c
        /*0024*/ 	.byte	0x00, 0xf0, 0x11, 0x00


	//----- nvinfo : EIATTR_KPARAM_INFO
	.align		4
.L_37:
        /*0028*/ 	.byte	0x04, 0x17
        /*002a*/ 	.short	(.L_39 - .L_38)
.L_38:
        /*002c*/ 	.word	0x00000000
        /*0030*/ 	.short	0x0003
        /*0032*/ 	.short	0x0018
        /*0034*/ 	.byte	0x00, 0xf0, 0x11, 0x00


	//----- nvinfo : EIATTR_KPARAM_INFO
	.align		4
.L_39:
        /*0038*/ 	.byte	0x04, 0x17
        /*003a*/ 	.short	(.L_41 - .L_40)
.L_40:
        /*003c*/ 	.word	0x00000000
        /*0040*/ 	.short	0x0002
        /*0042*/ 	.short	0x0010
        /*0044*/ 	.byte	0x00, 0xf5, 0x21, 0x00


	//----- nvinfo : EIATTR_KPARAM_INFO
	.align		4
.L_41:
        /*0048*/ 	.byte	0x04, 0x17
        /*004a*/ 	.short	(.L_43 - .L_42)
.L_42:
        /*004c*/ 	.word	0x00000000
        /*0050*/ 	.short	0x0001
        /*0052*/ 	.short	0x0008
        /*0054*/ 	.byte	0x00, 0xf5, 0x21, 0x00


	//----- nvinfo : EIATTR_KPARAM_INFO
	.align		4
.L_43:
        /*0058*/ 	.byte	0x04, 0x17
        /*005a*/ 	.short	(.L_45 - .L_44)
.L_44:
        /*005c*/ 	.word	0x00000000
        /*0060*/ 	.short	0x0000
        /*0062*/ 	.short	0x0000
        /*0064*/ 	.byte	0x00, 0xf5, 0x21, 0x00


	//----- nvinfo : EIATTR_SPARSE_MMA_MASK
	.align		4
.L_45:
        /*0068*/ 	.byte	0x03, 0x50
        /*006a*/ 	.short	0x0000


	//----- nvinfo : EIATTR_MAXREG_COUNT
	.align		4
        /*006c*/ 	.byte	0x03, 0x1b
        /*006e*/ 	.short	0x00ff


	//----- nvinfo : EIATTR_MERCURY_ISA_VERSION
	.align		4
        /*0070*/ 	.byte	0x03, 0x5f
        /*0072*/ 	.short	0x0101


	//----- nvinfo : EIATTR_VRC_CTA_INIT_COUNT
	.align		4
        /*0074*/ 	.byte	0x02, 0x4a
	.zero		1
	.zero		1


	//----- nvinfo : EIATTR_EXIT_INSTR_OFFSETS
	.align		4
        /*0078*/ 	.byte	0x04, 0x1c
        /*007a*/ 	.short	(.L_47 - .L_46)


	//   ....[0]....
.L_46:
        /*007c*/ 	.word	0x00000100


	//   ....[1]....
        /*0080*/ 	.word	0x000007b0


	//----- nvinfo : EIATTR_CBANK_PARAM_SIZE
	.align		4
.L_47:
        /*0084*/ 	.byte	0x03, 0x19
        /*0086*/ 	.short	0x0024


	//----- nvinfo : EIATTR_PARAM_CBANK
	.align		4
        /*0088*/ 	.byte	0x04, 0x0a
        /*008a*/ 	.short	(.L_49 - .L_48)
	.align		4
.L_48:
        /*008c*/ 	.word	index@(.nv.constant0._Z17convolutionRowGPUPfS_S_iii)
        /*0090*/ 	.short	0x0380
        /*0092*/ 	.short	0x0024


	//----- nvinfo : EIATTR_SW_WAR
	.align		4
.L_49:
        /*0094*/ 	.byte	0x04, 0x36
        /*0096*/ 	.short	(.L_51 - .L_50)
.L_50:
        /*0098*/ 	.word	0x00000008
.L_51:


//--------------------- .nv.callgraph             --------------------------
	.section	.nv.callgraph,"",@"SHT_CUDA_CALLGRAPH"
	.align	4
	.sectionentsize	8
	.align		4
        /*0000*/ 	.word	0x00000000
	.align		4
        /*0004*/ 	.word	0xffffffff
	.align		4
        /*0008*/ 	.word	0x00000000
	.align		4
        /*000c*/ 	.word	0xfffffffe
	.align		4
        /*0010*/ 	.word	0x00000000
	.align		4
        /*0014*/ 	.word	0xfffffffd
	.align		4
        /*0018*/ 	.word	0x00000000
	.align		4
        /*001c*/ 	.word	0xfffffffc


//--------------------- .text._Z20convolutionColumnGPUPfS_S_iii --------------------------
	.section	.text._Z20convolutionColumnGPUPfS_S_iii,"ax",@progbits
	.align	128
        .global         _Z20convolutionColumnGPUPfS_S_iii
        .type           _Z20convolutionColumnGPUPfS_S_iii,@function
        .size           _Z20convolutionColumnGPUPfS_S_iii,(.L_x_8 - _Z20convolutionColumnGPUPfS_S_iii)
        .other          _Z20convolutionColumnGPUPfS_S_iii,@"STO_CUDA_ENTRY STV_DEFAULT"
_Z20convolutionColumnGPUPfS_S_iii:
.text._Z20convolutionColumnGPUPfS_S_iii:
[----:B------:R-:W-:Y:S01]  /*0000*/  LDC R1, c[0x0][0x37c] ;  /* 0x0000df00ff017b82 */ /* 0x000fe20000000800 */
[----:B------:R-:W0:Y:S01]  /*0010*/  S2R R2, SR_TID.Y ;  /* 0x0000000000027919 */ /* 0x000e220000002200 */
[----:B------:R-:W1:Y:S06]  /*0020*/  LDCU UR5, c[0x0][0x360] ;  /* 0x00006c00ff0577ac */ /* 0x000e6c0008000800 */
[----:B------:R-:W0:Y:S01]  /*0030*/  S2UR UR6, SR_CTAID.Y ;  /* 0x00000000000679c3 */ /* 0x000e220000002600 */
[----:B------:R-:W2:Y:S07]  /*0040*/  S2R R15, SR_TID.X ;  /* 0x00000000000f7919 */ /* 0x000eae0000002100 */
[----:B------:R-:W0:Y:S08]  /*0050*/  LDC R17, c[0x0][0x364] ;  /* 0x0000d900ff117b82 */ /* 0x000e300000000800 */
[----:B------:R-:W1:Y:S08]  /*0060*/  S2UR UR4, SR_CTAID.X ;  /* 0x00000000000479c3 */ /* 0x000e700000002500 */
[----:B------:R-:W3:Y:S08]  /*0070*/  LDC R0, c[0x0][0x3a0] ;  /* 0x0000e800ff007b82 */ /* 0x000ef00000000800 */
[----:B------:R-:W4:Y:S01]  /*0080*/  LDC.64 R8, c[0x0][0x398] ;  /* 0x0000e600ff087b82 */ /* 0x000f220000000a00 */
[----:B0-----:R-:W-:Y:S01]  /*0090*/  IMAD R17, R17, UR6, R2 ;  /* 0x0000000611117c24 */ /* 0x001fe2000f8e0202 */
[----:B-1----:R-:W-:-:S04]  /*00a0*/  UIMAD UR4, UR4, UR5, URZ ;  /* 0x00000005040472a4 */ /* 0x002fc8000f8e02ff */
[----:B---3--:R-:W-:Y:S02]  /*00b0*/  IADD3 R14, PT, PT, R17, R0, RZ ;  /* 0x00000000110e7210 */ /* 0x008fe40007ffe0ff */
[----:B--2---:R-:W-:Y:S02]  /*00c0*/  IADD3 R15, PT, PT, R0, UR4, R15 ;  /* 0x00000004000f7c10 */ /* 0x004fe4000fffe00f */
[----:B----4-:R-:W-:-:S04]  /*00d0*/  ISETP.GE.AND P0, PT, R14, R9, PT ;  /* 0x000000090e00720c */ /* 0x010fc80003f06270 */
[----:B------:R-:W-:-:S04]  /*00e0*/  ISETP.GE.OR P0, PT, R15, R8, P0 ;  /* 0x000000080f00720c */ /* 0x000fc80000706670 */
[----:B------:R-:W-:-:S13]  /*00f0*/  ISETP.LT.OR P0, PT, R0, RZ, P0 ;  /* 0x000000ff0000720c */ /* 0x000fda0000701670 */
[----:B------:R-:W-:Y:S05]  /*0100*/  @P0 EXIT ;  /* 0x000000000000094d */ /* 0x000fea0003800000 */
[----:B------:R-:W0:Y:S01]  /*0110*/  LDC.64 R2, c[0x0][0x380] ;  /* 0x0000e000ff027b82 */ /* 0x000e220000000a00 */
[C---:B------:R-:W-:Y:S01]  /*0120*/  ISETP.GE.U32.AND P2, PT, R0.reuse, 0x4, PT ;  /* 0x000000040000780c */ /* 0x040fe20003f46070 */
[----:B------:R-:W1:Y:S01]  /*0130*/  LDCU.64 UR4, c[0x0][0x358] ;  /* 0x00006b00ff0477ac */ /* 0x000e620008000a00 */
[C---:B------:R-:W-:Y:S01]  /*0140*/  SHF.L.U32 R18, R0.reuse, 0x1, RZ ;  /* 0x0000000100127819 */ /* 0x040fe200000006ff */
[----:B------:R-:W-:Y:S01]  /*0150*/  HFMA2 R19, -RZ, RZ, 0, 0 ;  /* 0x00000000ff137431 */ /* 0x000fe200000001ff */
[----:B------:R-:W-:Y:S02]  /*0160*/  LOP3.LUT R10, R0, 0x1, RZ, 0xc0, !PT ;  /* 0x00000001000a7812 */ /* 0x000fe400078ec0ff */
[----:B------:R-:W-:Y:S01]  /*0170*/  LOP3.LUT R9, R18, 0x6, RZ, 0xc0, !PT ;  /* 0x0000000612097812 */ /* 0x000fe200078ec0ff */
[----:B------:R-:W2:Y:S01]  /*0180*/  LDC.64 R6, c[0x0][0x388] ;  /* 0x0000e200ff067b82 */ /* 0x000ea20000000a00 */
[----:B------:R-:W-:Y:S02]  /*0190*/  ISETP.NE.U32.AND P0, PT, R10, 0x1, PT ;  /* 0x000000010a00780c */ /* 0x000fe40003f05070 */
[----:B------:R-:W-:Y:S01]  /*01a0*/  ISETP.GE.U32.AND P1, PT, R9, 0x3, PT ;  /* 0x000000030900780c */ /* 0x000fe20003f26070 */
[----:B------:R-:W-:-:S04]  /*01b0*/  IMAD R9, R14, R8, R15 ;  /* 0x000000080e097224 */ /* 0x000fc800078e020f */
[----:B------:R-:W3:Y:S01]  /*01c0*/  LDC.64 R4, c[0x0][0x390] ;  /* 0x0000e400ff047b82 */ /* 0x000ee20000000a00 */
[----:B0-----:R-:W-:Y:S01]  /*01d0*/  IMAD.WIDE R2, R9, 0x4, R2 ;  /* 0x0000000409027825 */ /* 0x001fe200078e0202 */
[----:B------:R-:W-:Y:S01]  /*01e0*/  IADD3 R9, PT, PT, -R0, RZ, RZ ;  /* 0x000000ff00097210 */ /* 0x000fe20007ffe1ff */
[----:B-1----:R-:W-:Y:S06]  /*01f0*/  @!P2 BRA `(.L_x_0) ;  /* 0x0000000000d4a947 */ /* 0x002fec0003800000 */
[----:B------:R-:W-:Y:S01]  /*0200*/  LOP3.LUT R16, R18, 0xfffffff8, RZ, 0xc0, !PT ;  /* 0xfffffff812107812 */ /* 0x000fe200078ec0ff */
[----:B------:R-:W-:Y:S01]  /*0210*/  IMAD R17, R17, R8, R15 ;  /* 0x0000000811117224 */ /* 0x000fe200078e020f */
[----:B------:R-:W-:Y:S02]  /*0220*/  MOV R19, RZ ;  /* 0x000000ff00137202 */ /* 0x000fe40000000f00 */
[----:B------:R-:W-:-:S07]  /*0230*/  IADD3 R16, PT, PT, -R16, RZ, RZ ;  /* 0x000000ff10107210 */ /* 0x000fce0007ffe1ff */
.L_x_1:
[----:B------:R-:W0:Y:S08]  /*0240*/  LDC.64 R10, c[0x0][0x388] ;  /* 0x0000e200ff0a7b82 */ /* 0x000e300000000a00 */
[----:B-1----:R-:W1:Y:S01]  /*0250*/  LDC.64 R12, c[0x0][0x390] ;  /* 0x0000e400ff0c7b82 */ /* 0x002e620000000a00 */
[----:B0-----:R-:W-:-:S05]  /*0260*/  IMAD.WIDE R10, R17, 0x4, R10 ;  /* 0x00000004110a7825 */ /* 0x001fca00078e020a */
[----:B------:R-:W4:Y:S01]  /*0270*/  LDG.E R20, desc[UR4][R10.64] ;  /* 0x000000040a147981 */ /* 0x000f22000c1e1900 */
[----:B-1----:R-:W-:-:S05]  /*0280*/  IMAD.WIDE R12, R18, 0x4, R12 ;  /* 0x00000004120c7825 */ /* 0x002fca00078e020c */
[----:B------:R-:W4:Y:S02]  /*0290*/  LDG.E R21, desc[UR4][R12.64] ;  /* 0x000000040c157981 */ /* 0x000f24000c1e1900 */
[----:B----4-:R-:W-:Y:S01]  /*02a0*/  FFMA R19, R20, R21, R19 ;  /* 0x0000001514137223 */ /* 0x010fe20000000013 */
[----:B------:R-:W-:-:S04]  /*02b0*/  IMAD.WIDE R20, R8, 0x4, R10 ;  /* 0x0000000408147825 */ /* 0x000fc800078e020a */
[----:B------:R0:W-:Y:S04]  /*02c0*/  STG.E desc[UR4][R2.64], R19 ;  /* 0x0000001302007986 */ /* 0x0001e8000c101904 */
[----:B------:R-:W4:Y:S04]  /*02d0*/  LDG.E R22, desc[UR4][R20.64] ;  /* 0x0000000414167981 */ /* 0x000f28000c1e1900 */
        /* <DEDUP_REMOVED lines=9> */
[----:B------:R-:W5:Y:S04]  /*0370*/  LDG.E R24, desc[UR4][R10.64] ;  /* 0x000000040a187981 */ /* 0x000f68000c1e1900 */
[----:B0-----:R-:W5:Y:S01]  /*0380*/  LDG.E R19, desc[UR4][R12.64+-0xc] ;  /* 0xfffff4040c137981 */ /* 0x001f62000c1e1900 */
[----:B------:R-:W-:-:S04]  /*0390*/  IMAD.WIDE R20, R8, 0x4, R10 ;  /* 0x0000000408147825 */ /* 0x000fc800078e020a */
[----:B-----5:R-:W-:-:S05]  /*03a0*/  FFMA R19, R24, R19, R27 ;  /* 0x0000001318137223 */ /* 0x020fca000000001b */
[----:B------:R0:W-:Y:S04]  /*03b0*/  STG.E desc[UR4][R2.64], R19 ;  /* 0x0000001302007986 */ /* 0x0001e8000c101904 */
[----:B------:R-:W1:Y:S04]  /*03c0*/  LDG.E R24, desc[UR4][R20.64] ;  /* 0x0000000414187981 */ /* 0x000e68000c1e1900 */
[----:B------:R-:W1:Y:S02]  /*03d0*/  LDG.E R22, desc[UR4][R12.64+-0x10] ;  /* 0xfffff0040c167981 */ /* 0x000e64000c1e1900 */
[----:B-1----:R-:W-:Y:S01]  /*03e0*/  FFMA R25, R24, R22, R19 ;  /* 0x0000001618197223 */ /* 0x002fe20000000013 */
        /* <DEDUP_REMOVED lines=8> */
[----:B0-----:R-:W4:Y:S01]  /*0470*/  LDG.E R19, desc[UR4][R12.64+-0x18] ;  /* 0xffffe8040c137981 */ /* 0x001f22000c1e1900 */
[----:B------:R-:W-:Y:S01]  /*0480*/  IMAD.WIDE R20, R8, 0x4, R10 ;  /* 0x0000000408147825 */ /* 0x000fe200078e020a */
[----:B------:R-:W-:-:S03]  /*0490*/  IADD3 R16, PT, PT, R16, 0x8, RZ ;  /* 0x0000000810107810 */ /* 0x000fc60007ffe0ff */
[----:B----4-:R-:W-:-:S05]  /*04a0*/  FFMA R29, R24, R19, R27 ;  /* 0x00000013181d7223 */ /* 0x010fca000000001b */
[----:B------:R1:W-:Y:S04]  /*04b0*/  STG.E desc[UR4][R2.64], R29 ;  /* 0x0000001d02007986 */ /* 0x0003e8000c101904 */
[----:B------:R-:W4:Y:S04]  /*04c0*/  LDG.E R20, desc[UR4][R20.64] ;  /* 0x0000000414147981 */ /* 0x000f28000c1e1900 */
[----:B------:R-:W4:Y:S01]  /*04d0*/  LDG.E R19, desc[UR4][R12.64+-0x1c] ;  /* 0xffffe4040c137981 */ /* 0x000f22000c1e1900 */
[----:B------:R-:W-:Y:S02]  /*04e0*/  ISETP.NE.AND P2, PT, R16, RZ, PT ;  /* 0x000000ff1000720c */ /* 0x000fe40003f45270 */
[----:B------:R-:W-:-:S02]  /*04f0*/  IADD3 R9, PT, PT, R9, 0x8, RZ ;  /* 0x0000000809097810 */ /* 0x000fc40007ffe0ff */
[----:B------:R-:W-:Y:S02]  /*0500*/  LEA R17, R8, R17, 0x3 ;  /* 0x0000001108117211 */ /* 0x000fe400078e18ff */
[----:B------:R-:W-:Y:S01]  /*0510*/  IADD3 R18, PT, PT, R18, -0x8, RZ ;  /* 0xfffffff812127810 */ /* 0x000fe20007ffe0ff */
[----:B----4-:R-:W-:-:S05]  /*0520*/  FFMA R19, R20, R19, R29 ;  /* 0x0000001314137223 */ /* 0x010fca000000001d */
[----:B------:R1:W-:Y:S01]  /*0530*/  STG.E desc[UR4][R2.64], R19 ;  /* 0x0000001302007986 */ /* 0x0003e2000c101904 */
[----:B------:R-:W-:Y:S05]  /*0540*/  @P2 BRA `(.L_x_1) ;  /* 0xfffffffc003c2947 */ /* 0x000fea000383ffff */
.L_x_0:
[----:B------:R-:W-:Y:S05]  /*0550*/  @!P1 BRA `(.L_x_2) ;  /* 0x00000000006c9947 */ /* 0x000fea0003800000 */
[----:B------:R-:W0:Y:S01]  /*0560*/  LDC.64 R10, c[0x0][0x390] ;  /* 0x0000e400ff0a7b82 */ /* 0x000e220000000a00 */
[----:B------:R-:W-:Y:S02]  /*0570*/  IADD3 R16, PT, PT, R14, R9, RZ ;  /* 0x000000090e107210 */ /* 0x000fe40007ffe0ff */
[----:B------:R-:W-:-:S03]  /*0580*/  IADD3 R21, PT, PT, -R9, R0, RZ ;  /* 0x0000000009157210 */ /* 0x000fc60007ffe1ff */
[----:B------:R-:W-:Y:S02]  /*0590*/  IMAD R17, R16, R8, R15 ;  /* 0x0000000810117224 */ /* 0x000fe400078e020f */
[----:B------:R-:W4:Y:S01]  /*05a0*/  LDC.64 R12, c[0x0][0x388] ;  /* 0x0000e200ff0c7b82 */ /* 0x000f220000000a00 */
[----:B0-----:R-:W-:-:S04]  /*05b0*/  IMAD.WIDE R10, R21, 0x4, R10 ;  /* 0x00000004150a7825 */ /* 0x001fc800078e020a */
[----:B----4-:R-:W-:Y:S02]  /*05c0*/  IMAD.WIDE R12, R17, 0x4, R12 ;  /* 0x00000004110c7825 */ /* 0x010fe400078e020c */
        /* <DEDUP_REMOVED lines=11> */
[----:B------:R-:W5:Y:S01]  /*0680*/  LDG.E R22, desc[UR4][R10.64+-0x8] ;  /* 0xfffff8040a167981 */ /* 0x000f62000c1e1900 */
[----:B------:R-:W-:-:S04]  /*0690*/  IMAD.WIDE R12, R8, 0x4, R20 ;  /* 0x00000004080c7825 */ /* 0x000fc800078e0214 */
[----:B-----5:R-:W-:-:S05]  /*06a0*/  FFMA R25, R18, R22, R23 ;  /* 0x0000001612197223 */ /* 0x020fca0000000017 */
[----:B------:R4:W-:Y:S04]  /*06b0*/  STG.E desc[UR4][R2.64], R25 ;  /* 0x0000001902007986 */ /* 0x0009e8000c101904 */
[----:B------:R-:W5:Y:S04]  /*06c0*/  LDG.E R12, desc[UR4][R12.64] ;  /* 0x000000040c0c7981 */ /* 0x000f68000c1e1900 */
[----:B0-----:R-:W5:Y:S01]  /*06d0*/  LDG.E R19, desc[UR4][R10.64+-0xc] ;  /* 0xfffff4040a137981 */ /* 0x001f62000c1e1900 */
[----:B------:R-:W-:Y:S01]  /*06e0*/  IADD3 R9, PT, PT, R9, 0x4, RZ ;  /* 0x0000000409097810 */ /* 0x000fe20007ffe0ff */
[----:B-----5:R-:W-:-:S05]  /*06f0*/  FFMA R19, R12, R19, R25 ;  /* 0x000000130c137223 */ /* 0x020fca0000000019 */
[----:B------:R4:W-:Y:S02]  /*0700*/  STG.E desc[UR4][R2.64], R19 ;  /* 0x0000001302007986 */ /* 0x0009e4000c101904 */
.L_x_2:
[----:B------:R-:W-:Y:S02]  /*0710*/  @!P0 IADD3 R10, PT, PT, R14, R9, RZ ;  /* 0x000000090e0a8210 */ /* 0x000fe40007ffe0ff */
[----:B------:R-:W-:-:S03]  /*0720*/  @!P0 IADD3 R11, PT, PT, -R9, R0, RZ ;  /* 0x00000000090b8210 */ /* 0x000fc60007ffe1ff */
[----:B------:R-:W-:Y:S02]  /*0730*/  @!P0 IMAD R13, R10, R8, R15 ;  /* 0x000000080a0d8224 */ /* 0x000fe400078e020f */
[----:B---3--:R-:W-:-:S04]  /*0740*/  @!P0 IMAD.WIDE R10, R11, 0x4, R4 ;  /* 0x000000040b0a8825 */ /* 0x008fc800078e0204 */
[----:B--2---:R-:W-:Y:S01]  /*0750*/  @!P0 IMAD.WIDE R12, R13, 0x4, R6 ;  /* 0x000000040d0c8825 */ /* 0x004fe200078e0206 */
[----:B------:R-:W2:Y:S04]  /*0760*/  @!P0 LDG.E R17, desc[UR4][R10.64] ;  /* 0x000000040a118981 */ /* 0x000ea8000c1e1900 */
[----:B------:R-:W2:Y:S01]  /*0770*/  @!P0 LDG.E R16, desc[UR4][R12.64] ;  /* 0x000000040c108981 */ /* 0x000ea2000c1e1900 */
[----:B------:R-:W-:Y:S01]  /*0780*/  @!P0 IADD3 R9, PT, PT, R9, 0x2, RZ ;  /* 0x0000000209098810 */ /* 0x000fe20007ffe0ff */
[----:B--2---:R-:W-:Y:S01]  /*0790*/  @!P0 FFMA R21, R16, R17, R19 ;  /* 0x0000001110158223 */ /* 0x004fe20000000013 */
[----:B------:R-:W-:-:S04]  /*07a0*/  @!P0 IMAD.WIDE R16, R8, 0x4, R12 ;  /* 0x0000000408108825 */ /* 0x000fc800078e020c */
[----:B------:R-:W-:Y:S04]  /*07b0*/  @!P0 STG.E desc[UR4][R2.64], R21 ;  /* 0x0000001502008986 */ /* 0x000fe8000c101904 */
[----:B------:R-:W1:Y:S04]  /*07c0*/  @!P0 LDG.E R16, desc[UR4][R16.64] ;  /* 0x0000000410108981 */ /* 0x000e68000c1e1900 */
[----:B------:R-:W1:Y:S01]  /*07d0*/  @!P0 LDG.E R18, desc[UR4][R10.64+-0x4] ;  /* 0xfffffc040a128981 */ /* 0x000e62000c1e1900 */
[----:B------:R-:W-:Y:S02]  /*07e0*/  IADD3 R14, PT, PT, R14, R9, RZ ;  /* 0x000000090e0e7210 */ /* 0x000fe40007ffe0ff */
[----:B------:R-:W-:-:S03]  /*07f0*/  IADD3 R9, PT, PT, -R9, R0, RZ ;  /* 0x0000000009097210 */ /* 0x000fc60007ffe1ff */
[----:B------:R-:W-:Y:S02]  /*0800*/  IMAD R15, R14, R8, R15 ;  /* 0x000000080e0f7224 */ /* 0x000fe400078e020f */
[----:B------:R-:W-:-:S04]  /*0810*/  IMAD.WIDE R4, R9, 0x4, R4 ;  /* 0x0000000409047825 */ /* 0x000fc800078e0204 */
[----:B------:R-:W-:-:S04]  /*0820*/  IMAD.WIDE R6, R15, 0x4, R6 ;  /* 0x000000040f067825 */ /* 0x000fc800078e0206 */
[----:B-1--4-:R-:W-:-:S05]  /*0830*/  @!P0 FFMA R19, R16, R18, R21 ;  /* 0x0000001210138223 */ /* 0x012fca0000000015 */
[----:B------:R-:W-:Y:S04]  /*0840*/  @!P0 STG.E desc[UR4][R2.64], R19 ;  /* 0x0000001302008986 */ /* 0x000fe8000c101904 */
[----:B------:R-:W2:Y:S04]  /*0850*/  LDG.E R6, desc[UR4][R6.64] ;  /* 0x0000000406067981 */ /* 0x000ea8000c1e1900 */
[----:B------:R-:W2:Y:S02]  /*0860*/  LDG.E R4, desc[UR4][R4.64] ;  /* 0x0000000404047981 */ /* 0x000ea4000c1e1900 */
[----:B--2---:R-:W-:-:S05]  /*0870*/  FFMA R9, R6, R4, R19 ;  /* 0x0000000406097223 */ /* 0x004fca0000000013 */
[----:B------:R-:W-:Y:S01]  /*0880*/  STG.E desc[UR4][R2.64], R9 ;  /* 0x0000000902007986 */ /* 0x000fe2000c101904 */
[----:B------:R-:W-:Y:S05]  /*0890*/  EXIT ;  /* 0x000000000000794d */ /* 0x000fea0003800000 */
.L_x_3:
[----:B------:R-:W-:-:S00]  /*08a0*/  BRA `(.L_x_3) ;  /* 0xfffffffc00fc7947 */ /* 0x000fc0000383ffff */
[----:B------:R-:W-:-:S00]  /*08b0*/  NOP ;  /* 0x0000000000007918 */ /* 0x000fc00000000000 */
        /* <DEDUP_REMOVED lines=12> */
.L_x_8:


//--------------------- .text._Z17convolutionRowGPUPfS_S_iii --------------------------
	.section	.text._Z17convolutionRowGPUPfS_S_iii,"ax",@progbits
	.align	128
        .global         _Z17convolutionRowGPUPfS_S_iii
        .type           _Z17convolutionRowGPUPfS_S_iii,@function
        .size           _Z17convolutionRowGPUPfS_S_iii,(.L_x_9 - _Z17convolutionRowGPUPfS_S_iii)
        .other          _Z17convolutionRowGPUPfS_S_iii,@"STO_CUDA_ENTRY STV_DEFAULT"
_Z17convolutionRowGPUPfS_S_iii:
.text._Z17convolutionRowGPUPfS_S_iii:
[----:B------:R-:W-:Y:S01]  /*0000*/  LDC R1, c[0x0][0x37c] ;  /* 0x0000df00ff017b82 */ /* 0x000fe20000000800 */
[----:B------:R-:W0:Y:S07]  /*0010*/  S2R R4, SR_TID.Y ;  /* 0x0000000000047919 */ /* 0x000e2e0000002200 */
[----:B------:R-:W1:Y:S01]  /*0020*/  LDC R13, c[0x0][0x360] ;  /* 0x0000d800ff0d7b82 */ /* 0x000e620000000800 */
[----:B------:R-:W2:Y:S01]  /*0030*/  LDCU.64 UR6, c[0x0][0x398] ;  /* 0x00007300ff0677ac */ /* 0x000ea20008000a00 */
[----:B------:R-:W1:Y:S06]  /*0040*/  S2R R2, SR_TID.X ;  /* 0x0000000000027919 */ /* 0x000e6c0000002100 */
[----:B------:R-:W0:Y:S08]  /*0050*/  S2UR UR5, SR_CTAID.Y ;  /* 0x00000000000579c3 */ /* 0x000e300000002600 */
[----:B------:R-:W0:Y:S08]  /*0060*/  LDC R3, c[0x0][0x364] ;  /* 0x0000d900ff037b82 */ /* 0x000e300000000800 */
[----:B------:R-:W1:Y:S08]  /*0070*/  S2UR UR4, SR_CTAID.X ;  /* 0x00000000000479c3 */ /* 0x000e700000002500 */
[----:B------:R-:W3:Y:S01]  /*0080*/  LDC R0, c[0x0][0x3a0] ;  /* 0x0000e800ff007b82 */ /* 0x000ee20000000800 */
[----:B0-----:R-:W-:-:S02]  /*0090*/  IMAD R3, R3, UR5, R4 ;  /* 0x0000000503037c24 */ /* 0x001fc4000f8e0204 */
[----:B-1----:R-:W-:-:S03]  /*00a0*/  IMAD R13, R13, UR4, R2 ;  /* 0x000000040d0d7c24 */ /* 0x002fc6000f8e0202 */
[-C--:B---3--:R-:W-:Y:S02]  /*00b0*/  IADD3 R10, PT, PT, R3, R0.reuse, RZ ;  /* 0x00000000030a7210 */ /* 0x088fe40007ffe0ff */
[----:B------:R-:W-:Y:S02]  /*00c0*/  IADD3 R8, PT, PT, R13, R0, RZ ;  /* 0x000000000d087210 */ /* 0x000fe40007ffe0ff */
[----:B--2---:R-:W-:-:S04]  /*00d0*/  ISETP.GE.AND P0, PT, R10, UR7, PT ;  /* 0x000000070a007c0c */ /* 0x004fc8000bf06270 */
[----:B------:R-:W-:-:S04]  /*00e0*/  ISETP.GE.OR P0, PT, R8, UR6, P0 ;  /* 0x0000000608007c0c */ /* 0x000fc80008706670 */
[----:B------:R-:W-:-:S13]  /*00f0*/  ISETP.LT.OR P0, PT, R0, RZ, P0 ;  /* 0x000000ff0000720c */ /* 0x000fda0000701670 */
[----:B------:R-:W-:Y:S05]  /*0100*/  @P0 EXIT ;  /* 0x000000000000094d */ /* 0x000fea0003800000 */
[----:B------:R-:W0:Y:S01]  /*0110*/  LDC.64 R2, c[0x0][0x380] ;  /* 0x0000e000ff027b82 */ /* 0x000e220000000a00 */
[----:B------:R-:W-:Y:S01]  /*0120*/  ISETP.GE.U32.AND P2, PT, R0, 0x4, PT ;  /* 0x000000040000780c */ /* 0x000fe20003f46070 */
[----:B------:R-:W-:Y:S01]  /*0130*/  IMAD R8, R10, UR6, R8 ;  /* 0x000000060a087c24 */ /* 0x000fe2000f8e0208 */
[C---:B------:R-:W-:Y:S01]  /*0140*/  SHF.L.U32 R16, R0.reuse, 0x1, RZ ;  /* 0x0000000100107819 */ /* 0x040fe200000006ff */
[----:B------:R-:W1:Y:S01]  /*0150*/  LDCU.64 UR4, c[0x0][0x358] ;  /* 0x00006b00ff0477ac */ /* 0x000e620008000a00 */
[----:B------:R-:W-:Y:S02]  /*0160*/  LOP3.LUT R11, R0, 0x1, RZ, 0xc0, !PT ;  /* 0x00000001000b7812 */ /* 0x000fe400078ec0ff */
[----:B------:R-:W-:Y:S01]  /*0170*/  LOP3.LUT R9, R16, 0x6, RZ, 0xc0, !PT ;  /* 0x0000000610097812 */ /* 0x000fe200078ec0ff */
[----:B------:R-:W2:Y:S01]  /*0180*/  LDC.64 R6, c[0x0][0x388] ;  /* 0x0000e200ff067b82 */ /* 0x000ea20000000a00 */
[----:B------:R-:W-:Y:S02]  /*0190*/  ISETP.NE.U32.AND P0, PT, R11, 0x1, PT ;  /* 0x000000010b00780c */ /* 0x000fe40003f05070 */
[----:B------:R-:W-:Y:S01]  /*01a0*/  ISETP.GE.U32.AND P1, PT, R9, 0x3, PT ;  /* 0x000000030900780c */ /* 0x000fe20003f26070 */
[----:B------:R-:W-:Y:S01]  /*01b0*/  HFMA2 R9, -RZ, RZ, 0, 0 ;  /* 0x00000000ff097431 */ /* 0x000fe200000001ff */
[----:B------:R-:W-:-:S03]  /*01c0*/  IADD3 R11, PT, PT, -R0, RZ, RZ ;  /* 0x000000ff000b7210 */ /* 0x000fc60007ffe1ff */
[----:B------:R-:W3:Y:S01]  /*01d0*/  LDC.64 R4, c[0x0][0x390] ;  /* 0x0000e400ff047b82 */ /* 0x000ee20000000a00 */
[----:B0-----:R-:W-:Y:S01]  /*01e0*/  IMAD.WIDE R2, R8, 0x4, R2 ;  /* 0x0000000408027825 */ /* 0x001fe200078e0202 */
[----:B-1----:R-:W-:Y:S06]  /*01f0*/  @!P2 BRA `(.L_x_4) ;  /* 0x0000000000b8a947 */ /* 0x002fec0003800000 */
[----:B------:R-:W-:Y:S01]  /*0200*/  LOP3.LUT R17, R16, 0xfffffff8, RZ, 0xc0, !PT ;  /* 0xfffffff810117812 */ /* 0x000fe200078ec0ff */
[----:B------:R-:W-:Y:S01]  /*0210*/  IMAD R10, R10, UR6, R13 ;  /* 0x000000060a0a7c24 */ /* 0x000fe2000f8e020d */
[----:B------:R-:W-:Y:S02]  /*0220*/  MOV R9, RZ ;  /* 0x000000ff00097202 */ /* 0x000fe40000000f00 */
[----:B------:R-:W-:-:S07]  /*0230*/  IADD3 R17, PT, PT, -R17, RZ, RZ ;  /* 0x000000ff11117210 */ /* 0x000fce0007ffe1ff */
.L_x_5:
[----:B------:R-:W0:Y:S08]  /*0240*/  LDC.64 R12, c[0x0][0x388] ;  /* 0x0000e200ff0c7b82 */ /* 0x000e300000000a00 */
[----:B------:R-:W1:Y:S01]  /*0250*/  LDC.64 R14, c[0x0][0x390] ;  /* 0x0000e400ff0e7b82 */ /* 0x000e620000000a00 */
[----:B0-----:R-:W-:-:S05]  /*0260*/  IMAD.WIDE R12, R10, 0x4, R12 ;  /* 0x000000040a0c7825 */ /* 0x001fca00078e020c */
[----:B----4-:R-:W4:Y:S01]  /*0270*/  LDG.E R18, desc[UR4][R12.64] ;  /* 0x000000040c127981 */ /* 0x010f22000c1e1900 */
[----:B-1----:R-:W-:-:S05]  /*0280*/  IMAD.WIDE R14, R16, 0x4, R14 ;  /* 0x00000004100e7825 */ /* 0x002fca00078e020e */
[----:B------:R-:W4:Y:S02]  /*0290*/  LDG.E R19, desc[UR4][R14.64] ;  /* 0x000000040e137981 */ /* 0x000f24000c1e1900 */
[----:B----4-:R-:W-:-:S05]  /*02a0*/  FFMA R19, R18, R19, R9 ;  /* 0x0000001312137223 */ /* 0x010fca0000000009 */
[----:B------:R0:W-:Y:S04]  /*02b0*/  STG.E desc[UR4][R2.64], R19 ;  /* 0x0000001302007986 */ /* 0x0001e8000c101904 */
[----:B------:R-:W4:Y:S04]  /*02c0*/  LDG.E R18, desc[UR4][R12.64+0x4] ;  /* 0x000004040c127981 */ /* 0x000f28000c1e1900 */
[----:B------:R-:W4:Y:S02]  /*02d0*/  LDG.E R9, desc[UR4][R14.64+-0x4] ;  /* 0xfffffc040e097981 */ /* 0x000f24000c1e1900 */
[----:B----4-:R-:W-:-:S05]  /*02e0*/  FFMA R9, R18, R9, R19 ;  /* 0x0000000912097223 */ /* 0x010fca0000000013 */
[----:B------:R1:W-:Y:S04]  /*02f0*/  STG.E desc[UR4][R2.64], R9 ;  /* 0x0000000902007986 */ /* 0x0003e8000c101904 */
[----:B------:R-:W4:Y:S04]  /*0300*/  LDG.E R18, desc[UR4][R12.64+0x8] ;  /* 0x000008040c127981 */ /* 0x000f28000c1e1900 */
[----:B------:R-:W4:Y:S02]  /*0310*/  LDG.E R20, desc[UR4][R14.64+-0x8] ;  /* 0xfffff8040e147981 */ /* 0x000f24000c1e1900 */
[----:B----4-:R-:W-:-:S05]  /*0320*/  FFMA R21, R18, R20, R9 ;  /* 0x0000001412157223 */ /* 0x010fca0000000009 */
[----:B------:R4:W-:Y:S04]  /*0330*/  STG.E desc[UR4][R2.64], R21 ;  /* 0x0000001502007986 */ /* 0x0009e8000c101904 */
[----:B------:R-:W0:Y:S04]  /*0340*/  LDG.E R18, desc[UR4][R12.64+0xc] ;  /* 0x00000c040c127981 */ /* 0x000e28000c1e1900 */
[----:B------:R-:W0:Y:S02]  /*0350*/  LDG.E R20, desc[UR4][R14.64+-0xc] ;  /* 0xfffff4040e147981 */ /* 0x000e24000c1e1900 */
[----:B0-----:R-:W-:-:S05]  /*0360*/  FFMA R19, R18, R20, R21 ;  /* 0x0000001412137223 */ /* 0x001fca0000000015 */
[----:B------:R0:W-:Y:S04]  /*0370*/  STG.E desc[UR4][R2.64], R19 ;  /* 0x0000001302007986 */ /* 0x0001e8000c101904 */
[----:B------:R-:W1:Y:S04]  /*0380*/  LDG.E R18, desc[UR4][R12.64+0x10] ;  /* 0x000010040c127981 */ /* 0x000e68000c1e1900 */
[----:B------:R-:W1:Y:S02]  /*0390*/  LDG.E R20, desc[UR4][R14.64+-0x10] ;  /* 0xfffff0040e147981 */ /* 0x000e64000c1e1900 */
[----:B-1----:R-:W-:-:S05]  /*03a0*/  FFMA R9, R18, R20, R19 ;  /* 0x0000001412097223 */ /* 0x002fca0000000013 */
[----:B------:R1:W-:Y:S04]  /*03b0*/  STG.E desc[UR4][R2.64], R9 ;  /* 0x0000000902007986 */ /* 0x0003e8000c101904 */
[----:B------:R-:W4:Y:S04]  /*03c0*/  LDG.E R18, desc[UR4][R12.64+0x14] ;  /* 0x000014040c127981 */ /* 0x000f28000c1e1900 */
[----:B------:R-:W4:Y:S02]  /*03d0*/  LDG.E R20, desc[UR4][R14.64+-0x14] ;  /* 0xffffec040e147981 */ /* 0x000f24000c1e1900 */
[----:B----4-:R-:W-:-:S05]  /*03e0*/  FFMA R21, R18, R20, R9 ;  /* 0x0000001412157223 */ /* 0x010fca0000000009 */
[----:B------:R4:W-:Y:S04]  /*03f0*/  STG.E desc[UR4][R2.64], R21 ;  /* 0x0000001502007986 */ /* 0x0009e8000c101904 */
[----:B------:R-:W0:Y:S04]  /*0400*/  LDG.E R18, desc[UR4][R12.64+0x18] ;  /* 0x000018040c127981 */ /* 0x000e28000c1e1900 */
[----:B------:R-:W0:Y:S01]  /*0410*/  LDG.E R20, desc[UR4][R14.64+-0x18] ;  /* 0xffffe8040e147981 */ /* 0x000e22000c1e1900 */
[----:B------:R-:W-:Y:S01]  /*0420*/  IADD3 R17, PT, PT, R17, 0x8, RZ ;  /* 0x0000000811117810 */ /* 0x000fe20007ffe0ff */
[----:B0-----:R-:W-:-:S05]  /*0430*/  FFMA R19, R18, R20, R21 ;  /* 0x0000001412137223 */ /* 0x001fca0000000015 */
[----:B------:R4:W-:Y:S04]  /*0440*/  STG.E desc[UR4][R2.64], R19 ;  /* 0x0000001302007986 */ /* 0x0009e8000c101904 */
[----:B------:R-:W1:Y:S04]  /*0450*/  LDG.E R18, desc[UR4][R12.64+0x1c] ;  /* 0x00001c040c127981 */ /* 0x000e68000c1e1900 */
[----:B------:R-:W1:Y:S01]  /*0460*/  LDG.E R20, desc[UR4][R14.64+-0x1c] ;  /* 0xffffe4040e147981 */ /* 0x000e62000c1e1900 */
[----:B------:R-:W-:Y:S02]  /*0470*/  ISETP.NE.AND P2, PT, R17, RZ, PT ;  /* 0x000000ff1100720c */ /* 0x000fe40003f45270 */
[----:B------:R-:W-:-:S02]  /*0480*/  IADD3 R11, PT, PT, R11, 0x8, RZ ;  /* 0x000000080b0b7810 */ /* 0x000fc40007ffe0ff */
[----:B------:R-:W-:Y:S02]  /*0490*/  IADD3 R10, PT, PT, R10, 0x8, RZ ;  /* 0x000000080a0a7810 */ /* 0x000fe40007ffe0ff */
[----:B------:R-:W-:Y:S01]  /*04a0*/  IADD3 R16, PT, PT, R16, -0x8, RZ ;  /* 0xfffffff810107810 */ /* 0x000fe20007ffe0ff */
[----:B-1----:R-:W-:-:S05]  /*04b0*/  FFMA R9, R18, R20, R19 ;  /* 0x0000001412097223 */ /* 0x002fca0000000013 */
[----:B------:R4:W-:Y:S01]  /*04c0*/  STG.E desc[UR4][R2.64], R9 ;  /* 0x0000000902007986 */ /* 0x0009e2000c101904 */
[----:B------:R-:W-:Y:S05]  /*04d0*/  @P2 BRA `(.L_x_5) ;  /* 0xfffffffc00582947 */ /* 0x000fea000383ffff */
.L_x_4:
[----:B------:R-:W-:Y:S05]  /*04e0*/  @!P1 BRA `(.L_x_6) ;  /* 0x00000000005c9947 */ /* 0x000fea0003800000 */
[----:B------:R-:W0:Y:S01]  /*04f0*/  LDC.64 R12, c[0x0][0x388] ;  /* 0x0000e200ff0c7b82 */ /* 0x000e220000000a00 */
[----:B------:R-:W-:Y:S02]  /*0500*/  IADD3 R17, PT, PT, R8, R11, RZ ;  /* 0x0000000b08117210 */ /* 0x000fe40007ffe0ff */
[----:B----4-:R-:W-:-:S05]  /*0510*/  IADD3 R19, PT, PT, -R11, R0, RZ ;  /* 0x000000000b137210 */ /* 0x010fca0007ffe1ff */
[----:B------:R-:W1:Y:S01]  /*0520*/  LDC.64 R14, c[0x0][0x390] ;  /* 0x0000e400ff0e7b82 */ /* 0x000e620000000a00 */
[----:B0-----:R-:W-:-:S05]  /*0530*/  IMAD.WIDE R12, R17, 0x4, R12 ;  /* 0x00000004110c7825 */ /* 0x001fca00078e020c */
[----:B------:R-:W4:Y:S01]  /*0540*/  LDG.E R10, desc[UR4][R12.64] ;  /* 0x000000040c0a7981 */ /* 0x000f22000c1e1900 */
        /* <DEDUP_REMOVED lines=16> */
[----:B------:R1:W-:Y:S02]  /*0650*/  STG.E desc[UR4][R2.64], R9 ;  /* 0x0000000902007986 */ /* 0x0003e4000c101904 */
.L_x_6:
[----:B------:R-:W-:Y:S02]  /*0660*/  @!P0 IADD3 R13, PT, PT, R8, R11, RZ ;  /* 0x0000000b080d8210 */ /* 0x000fe40007ffe0ff */
[----:B------:R-:W-:-:S03]  /*0670*/  @!P0 IADD3 R15, PT, PT, -R11, R0, RZ ;  /* 0x000000000b0f8210 */ /* 0x000fc60007ffe1ff */
[----:B--2---:R-:W-:-:S04]  /*0680*/  @!P0 IMAD.WIDE R12, R13, 0x4, R6 ;  /* 0x000000040d0c8825 */ /* 0x004fc800078e0206 */
[----:B---3--:R-:W-:Y:S01]  /*0690*/  @!P0 IMAD.WIDE R14, R15, 0x4, R4 ;  /* 0x000000040f0e8825 */ /* 0x008fe200078e0204 */
[----:B------:R-:W1:Y:S04]  /*06a0*/  @!P0 LDG.E R10, desc[UR4][R12.64] ;  /* 0x000000040c0a8981 */ /* 0x000e68000c1e1900 */
[----:B------:R-:W1:Y:S01]  /*06b0*/  @!P0 LDG.E R16, desc[UR4][R14.64] ;  /* 0x000000040e108981 */ /* 0x000e62000c1e1900 */
[----:B------:R-:W-:Y:S01]  /*06c0*/  @!P0 IADD3 R11, PT, PT, R11, 0x2, RZ ;  /* 0x000000020b0b8810 */ /* 0x000fe20007ffe0ff */
[----:B-1----:R-:W-:-:S05]  /*06d0*/  @!P0 FFMA R17, R10, R16, R9 ;  /* 0x000000100a118223 */ /* 0x002fca0000000009 */
[----:B------:R-:W-:Y:S04]  /*06e0*/  @!P0 STG.E desc[UR4][R2.64], R17 ;  /* 0x0000001102008986 */ /* 0x000fe8000c101904 */
[----:B------:R-:W2:Y:S04]  /*06f0*/  @!P0 LDG.E R10, desc[UR4][R12.64+0x4] ;  /* 0x000004040c0a8981 */ /* 0x000ea8000c1e1900 */
[----:B------:R-:W2:Y:S01]  /*0700*/  @!P0 LDG.E R16, desc[UR4][R14.64+-0x4] ;  /* 0xfffffc040e108981 */ /* 0x000ea2000c1e1900 */
[----:B----4-:R-:W-:Y:S02]  /*0710*/  IADD3 R19, PT, PT, R8, R11, RZ ;  /* 0x0000000b08137210 */ /* 0x010fe40007ffe0ff */
[----:B------:R-:W-:-:S03]  /*0720*/  IADD3 R11, PT, PT, -R11, R0, RZ ;  /* 0x000000000b0b7210 */ /* 0x000fc60007ffe1ff */
[----:B------:R-:W-:-:S04]  /*0730*/  IMAD.WIDE R6, R19, 0x4, R6 ;  /* 0x0000000413067825 */ /* 0x000fc800078e0206 */
[----:B------:R-:W-:-:S04]  /*0740*/  IMAD.WIDE R4, R11, 0x4, R4 ;  /* 0x000000040b047825 */ /* 0x000fc800078e0204 */
[----:B--2---:R-:W-:-:S05]  /*0750*/  @!P0 FFMA R9, R10, R16, R17 ;  /* 0x000000100a098223 */ /* 0x004fca0000000011 */
[----:B------:R-:W-:Y:S04]  /*0760*/  @!P0 STG.E desc[UR4][R2.64], R9 ;  /* 0x0000000902008986 */ /* 0x000fe8000c101904 */
[----:B------:R-:W2:Y:S04]  /*0770*/  LDG.E R6, desc[UR4][R6.64] ;  /* 0x0000000406067981 */ /* 0x000ea8000c1e1900 */
[----:B------:R-:W2:Y:S02]  /*0780*/  LDG.E R4, desc[UR4][R4.64] ;  /* 0x0000000404047981 */ /* 0x000ea4000c1e1900 */
[----:B--2---:R-:W-:-:S05]  /*0790*/  FFMA R11, R6, R4, R9 ;  /* 0x00000004060b7223 */ /* 0x004fca0000000009 */
[----:B------:R-:W-:Y:S01]  /*07a0*/  STG.E desc[UR4][R2.64], R11 ;  /* 0x0000000b02007986 */ /* 0x000fe2000c101904 */
[----:B------:R-:W-:Y:S05]  /*07b0*/  EXIT ;  /* 0x000000000000794d */ /* 0x000fea0003800000 */
.L_x_7:
        /* <DEDUP_REMOVED lines=12> */
.L_x_9:


//--------------------- .nv.shared.reserved.0     --------------------------
	.section	.nv.shared.reserved.0,"aw",@nobits
	.weak		__nv_reservedSMEM_offset_0_alias
	.size		__nv_reservedSMEM_offset_0_alias, 0, 64
	.other		__nv_reservedSMEM_offset_0_alias,@"STO_CUDA_RESERVED_SHARED STV_DEFAULT"
__nv_reservedSMEM_offset_0_alias:
	.zero		0
	.zero		64


//--------------------- .nv.constant0._Z20convolutionColumnGPUPfS_S_iii --------------------------
	.section	.nv.constant0._Z20convolutionColumnGPUPfS_S_iii,"a",@progbits
	.sectionflags	@""
	.align	4
.nv.constant0._Z20convolutionColumnGPUPfS_S_iii:
	.zero		932


//--------------------- .nv.constant0._Z17convolutionRowGPUPfS_S_iii --------------------------
	.section	.nv.constant0._Z17convolutionRowGPUPfS_S_iii,"a",@progbits
	.sectionflags	@""
	.align	4
.nv.constant0._Z17convolutionRowGPUPfS_S_iii:
	.zero		932


//--------------------- SYMBOLS --------------------------

	.type		.nv.reservedSmem.offset0,@object
	.size		.nv.reservedSmem.offset0,0x4
